//
// Generated by NVIDIA NVVM Compiler
//
// Compiler Build ID: CL-36424714
// Cuda compilation tools, release 13.0, V13.0.88
// Based on NVVM 20.0.0
//

.version 9.0
.target sm_100
.address_size 64

	// .globl	_Z23applyBounCondPeriAnyGPUPdiiii

.visible .entry _Z23applyBounCondPeriAnyGPUPdiiii(
	.param .u64 .ptr .align 1 _Z23applyBounCondPeriAnyGPUPdiiii_param_0,
	.param .u32 _Z23applyBounCondPeriAnyGPUPdiiii_param_1,
	.param .u32 _Z23applyBounCondPeriAnyGPUPdiiii_param_2,
	.param .u32 _Z23applyBounCondPeriAnyGPUPdiiii_param_3,
	.param .u32 _Z23applyBounCondPeriAnyGPUPdiiii_param_4
)
{
	.reg .pred 	%p<9>;
	.reg .b32 	%r<31>;
	.reg .b64 	%rd<21>;
	.reg .b64 	%fd<5>;

	ld.param.u64 	%rd4, [_Z23applyBounCondPeriAnyGPUPdiiii_param_0];
	ld.param.u32 	%r5, [_Z23applyBounCondPeriAnyGPUPdiiii_param_1];
	ld.param.u32 	%r6, [_Z23applyBounCondPeriAnyGPUPdiiii_param_2];
	ld.param.u32 	%r7, [_Z23applyBounCondPeriAnyGPUPdiiii_param_3];
	ld.param.u32 	%r8, [_Z23applyBounCondPeriAnyGPUPdiiii_param_4];
	cvta.to.global.u64 	%rd1, %rd4;
	mov.u32 	%r1, %ctaid.x;
	mov.u32 	%r2, %tid.x;
	shl.b32 	%r9, %r7, 1;
	add.s32 	%r3, %r9, %r5;
	add.s32 	%r10, %r8, %r1;
	add.s32 	%r11, %r7, %r2;
	mad.lo.s32 	%r4, %r3, %r10, %r11;
	setp.ge.s32 	%p1, %r1, %r8;
	mul.wide.s32 	%rd5, %r4, 8;
	add.s64 	%rd2, %rd1, %rd5;
	@%p1 bra 	$L__BB0_2;
	mul.lo.s32 	%r16, %r3, %r6;
	ld.global.f64 	%fd4, [%rd2];
	mul.wide.s32 	%rd8, %r16, 8;
	add.s64 	%rd9, %rd2, %rd8;
	st.global.f64 	[%rd9], %fd4;
	bra.uni 	$L__BB0_4;
$L__BB0_2:
	not.b32 	%r12, %r8;
	add.s32 	%r13, %r6, %r12;
	setp.le.s32 	%p2, %r1, %r13;
	@%p2 bra 	$L__BB0_4;
	mul.lo.s32 	%r14, %r3, %r6;
	sub.s32 	%r15, %r4, %r14;
	ld.global.f64 	%fd3, [%rd2];
	mul.wide.s32 	%rd6, %r15, 8;
	add.s64 	%rd7, %rd1, %rd6;
	st.global.f64 	[%rd7], %fd3;
$L__BB0_4:
	setp.ge.s32 	%p3, %r2, %r7;
	@%p3 bra 	$L__BB0_9;
	setp.ge.s32 	%p7, %r1, %r8;
	ld.global.f64 	%fd1, [%rd2];
	mul.wide.s32 	%rd16, %r5, 8;
	add.s64 	%rd3, %rd2, %rd16;
	st.global.f64 	[%rd3], %fd1;
	@%p7 bra 	$L__BB0_7;
	mul.lo.s32 	%r30, %r3, %r6;
	mul.wide.s32 	%rd19, %r30, 8;
	add.s64 	%rd20, %rd3, %rd19;
	st.global.f64 	[%rd20], %fd1;
	bra.uni 	$L__BB0_14;
$L__BB0_7:
	not.b32 	%r26, %r8;
	add.s32 	%r27, %r6, %r26;
	setp.le.s32 	%p8, %r1, %r27;
	@%p8 bra 	$L__BB0_14;
	mul.lo.s32 	%r28, %r3, %r6;
	sub.s32 	%r29, %r5, %r28;
	mul.wide.s32 	%rd17, %r29, 8;
	add.s64 	%rd18, %rd2, %rd17;
	st.global.f64 	[%rd18], %fd1;
	bra.uni 	$L__BB0_14;
$L__BB0_9:
	not.b32 	%r17, %r7;
	add.s32 	%r18, %r5, %r17;
	setp.le.s32 	%p4, %r2, %r18;
	@%p4 bra 	$L__BB0_14;
	setp.ge.s32 	%p5, %r1, %r8;
	sub.s32 	%r19, %r4, %r5;
	ld.global.f64 	%fd2, [%rd2];
	mul.wide.s32 	%rd10, %r19, 8;
	add.s64 	%rd11, %rd1, %rd10;
	st.global.f64 	[%rd11], %fd2;
	@%p5 bra 	$L__BB0_12;
	mul.lo.s32 	%r24, %r3, %r6;
	sub.s32 	%r25, %r24, %r5;
	mul.wide.s32 	%rd14, %r25, 8;
	add.s64 	%rd15, %rd2, %rd14;
	st.global.f64 	[%rd15], %fd2;
	bra.uni 	$L__BB0_14;
$L__BB0_12:
	not.b32 	%r20, %r8;
	add.s32 	%r21, %r6, %r20;
	setp.le.s32 	%p6, %r1, %r21;
	@%p6 bra 	$L__BB0_14;
	mad.lo.s32 	%r22, %r3, %r6, %r5;
	sub.s32 	%r23, %r4, %r22;
	mul.wide.s32 	%rd12, %r23, 8;
	add.s64 	%rd13, %rd1, %rd12;
	st.global.f64 	[%rd13], %fd2;
$L__BB0_14:
	ret;

}


// ===== COMPILED SASS (sm_100) =====

	.target	sm_100

	.elftype	@"ET_EXEC"


//--------------------- .note.nv.tkinfo           --------------------------
	.section	.note.nv.tkinfo,"",@"SHT_NOTE"
	.sectionflags	@"SHF_NOTE_NV_TKINFO"
	.tkinfo
        /*0018*/ 	.word	0x00000002
        /*0030*/ 	.string	""
        /*0030*/ 	.string	"ptxas"
        /*0030*/ 	.string	"Cuda compilation tools, release 13.0, V13.0.88"
        /*0030*/ 	.string	"Build cuda_13.0.r13.0/compiler.36424714_0"
        /*0030*/ 	.string	"-arch sm_100 -m 64 "



//--------------------- .note.nv.cuinfo           --------------------------
	.section	.note.nv.cuinfo,"",@"SHT_NOTE"
	.sectionflags	@"SHF_NOTE_NV_CUINFO"
        /*0018*/ 	.short	0x0002
        /*001a*/ 	.short	0x0064
        /*001c*/ 	.short	0x0082
	.zero		2


//--------------------- .nv.info                  --------------------------
	.section	.nv.info,"",@"SHT_CUDA_INFO"
	.align	4


	//----- nvinfo : EIATTR_REGCOUNT
	.align		4
        /*0000*/ 	.byte	0x04, 0x2f
        /*0002*/ 	.short	(.L_1 - .L_0)
	.align		4
.L_0:
        /*0004*/ 	.word	index@(_Z23applyBounCondPeriAnyGPUPdiiii)
        /*0008*/ 	.word	0x00000014


	//----- nvinfo : EIATTR_FRAME_SIZE
	.align		4
.L_1:
        /*000c*/ 	.byte	0x04, 0x11
        /*000e*/ 	.short	(.L_3 - .L_2)
	.align		4
.L_2:
        /*0010*/ 	.word	index@(_Z23applyBounCondPeriAnyGPUPdiiii)
        /*0014*/ 	.word	0x00000000


	//----- nvinfo : EIATTR_MIN_STACK_SIZE
	.align		4
.L_3:
        /*0018*/ 	.byte	0x04, 0x12
        /*001a*/ 	.short	(.L_5 - .L_4)
	.align		4
.L_4:
        /*001c*/ 	.word	index@(_Z23applyBounCondPeriAnyGPUPdiiii)
        /*0020*/ 	.word	0x00000000
.L_5:


//--------------------- .nv.compat                --------------------------
	.section	.nv.compat,"",@"SHT_CUDA_COMPAT_INFO"
	.align	4
        /*0000*/ 	.byte	0x02, 0x09, 0x00, 0x00, 0x02, 0x02, 0x01, 0x00, 0x02, 0x05, 0x05, 0x00, 0x03, 0x07, 0x01, 0x01
        /*0010*/ 	.byte	0x02, 0x03, 0x00, 0x00, 0x02, 0x06, 0x01, 0x00, 0x04, 0x0b, 0x08, 0x00, 0x09, 0x00, 0x00, 0x00
        /*0020*/ 	.byte	0x00, 0x00, 0x00, 0x00


//--------------------- .nv.info._Z23applyBounCondPeriAnyGPUPdiiii --------------------------
	.section	.nv.info._Z23applyBounCondPeriAnyGPUPdiiii,"",@"SHT_CUDA_INFO"
	.sectionflags	@""
	.align	4


	//----- nvinfo : EIATTR_CUDA_API_VERSION
	.align		4
        /*0000*/ 	.byte	0x04, 0x37
        /*0002*/ 	.short	(.L_7 - .L_6)
.L_6:
        /*0004*/ 	.word	0x00000082


	//----- nvinfo : EIATTR_KPARAM_INFO
	.align		4
.L_7:
        /*0008*/ 	.byte	0x04, 0x17
        /*000a*/ 	.short	(.L_9 - .L_8)
.L_8:
        /*000c*/ 	.word	0x00000000
        /*0010*/ 	.short	0x0004
        /*0012*/ 	.short	0x0014
        /*0014*/ 	.byte	0x00, 0xf0, 0x11, 0x00


	//----- nvinfo : EIATTR_KPARAM_INFO
	.align		4
.L_9:
        /*0018*/ 	.byte	0x04, 0x17
        /*001a*/ 	.short	(.L_11 - .L_10)
.L_10:
        /*001c*/ 	.word	0x00000000
        /*0020*/ 	.short	0x0003
        /*0022*/ 	.short	0x0010
        /*0024*/ 	.byte	0x00, 0xf0, 0x11, 0x00


	//----- nvinfo : EIATTR_KPARAM_INFO
	.align		4
.L_11:
        /*0028*/ 	.byte	0x04, 0x17
        /*002a*/ 	.short	(.L_13 - .L_12)
.L_12:
        /*002c*/ 	.word	0x00000000
        /*0030*/ 	.short	0x0002
        /*0032*/ 	.short	0x000c
        /*0034*/ 	.byte	0x00, 0xf0, 0x11, 0x00


	//----- nvinfo : EIATTR_KPARAM_INFO
	.align		4
.L_13:
        /*0038*/ 	.byte	0x04, 0x17
        /*003a*/ 	.short	(.L_15 - .L_14)
.L_14:
        /*003c*/ 	.word	0x00000000
        /*0040*/ 	.short	0x0001
        /*0042*/ 	.short	0x0008
        /*0044*/ 	.byte	0x00, 0xf0, 0x11, 0x00


	//----- nvinfo : EIATTR_KPARAM_INFO
	.align		4
.L_15:
        /*0048*/ 	.byte	0x04, 0x17
        /*004a*/ 	.short	(.L_17 - .L_16)
.L_16:
        /*004c*/ 	.word	0x00000000
        /*0050*/ 	.short	0x0000
        /*0052*/ 	.short	0x0000
        /*0054*/ 	.byte	0x00, 0xf5, 0x21, 0x00


	//----- nvinfo : EIATTR_SPARSE_MMA_MASK
	.align		4
.L_17:
        /*0058*/ 	.byte	0x03, 0x50
        /*005a*/ 	.short	0x0000


	//----- nvinfo : EIATTR_MAXREG_COUNT
	.align		4
        /*005c*/ 	.byte	0x03, 0x1b
        /*005e*/ 	.short	0x00ff


	//----- nvinfo : EIATTR_MERCURY_ISA_VERSION
	.align		4
        /*0060*/ 	.byte	0x03, 0x5f
        /*0062*/ 	.short	0x0101


	//----- nvinfo : EIATTR_VRC_CTA_INIT_COUNT
	.align		4
        /*0064*/ 	.byte	0x02, 0x4a
	.zero		1
	.zero		1


	//----- nvinfo : EIATTR_EXIT_INSTR_OFFSETS
	.align		4
        /*0068*/ 	.byte	0x04, 0x1c
        /*006a*/ 	.short	(.L_19 - .L_18)


	//   ....[0]....
.L_18:
        /*006c*/ 	.word	0x00000260


	//   ....[1]....
        /*0070*/ 	.word	0x000002a0


	//   ....[2]....
        /*0074*/ 	.word	0x000002f0


	//   ....[3]....
        /*0078*/ 	.word	0x00000330


	//   ....[4]....
        /*007c*/ 	.word	0x000003b0


	//   ....[5]....
        /*0080*/ 	.word	0x000003f0


	//   ....[6]....
        /*0084*/ 	.word	0x00000440


	//----- nvinfo : EIATTR_CRS_STACK_SIZE
	.align		4
.L_19:
        /*0088*/ 	.byte	0x04, 0x1e
        /*008a*/ 	.short	(.L_21 - .L_20)
.L_20:
        /*008c*/ 	.word	0x00000000


	//----- nvinfo : EIATTR_CBANK_PARAM_SIZE
	.align		4
.L_21:
        /*0090*/ 	.byte	0x03, 0x19
        /*0092*/ 	.short	0x0018


	//----- nvinfo : EIATTR_PARAM_CBANK
	.align		4
        /*0094*/ 	.byte	0x04, 0x0a
        /*0096*/ 	.short	(.L_23 - .L_22)
	.align		4
.L_22:
        /*0098*/ 	.word	index@(.nv.constant0._Z23applyBounCondPeriAnyGPUPdiiii)
        /*009c*/ 	.short	0x0380
        /*009e*/ 	.short	0x0018


	//----- nvinfo : EIATTR_SW_WAR
	.align		4
.L_23:
        /*00a0*/ 	.byte	0x04, 0x36
        /*00a2*/ 	.short	(.L_25 - .L_24)
.L_24:
        /*00a4*/ 	.word	0x00000008
.L_25:


//--------------------- .nv.callgraph             --------------------------
	.section	.nv.callgraph,"",@"SHT_CUDA_CALLGRAPH"
	.align	4
	.sectionentsize	8
	.align		4
        /*0000*/ 	.word	0x00000000
	.align		4
        /*0004*/ 	.word	0xffffffff
	.align		4
        /*0008*/ 	.word	0x00000000
	.align		4
        /*000c*/ 	.word	0xfffffffe
	.align		4
        /*0010*/ 	.word	0x00000000
	.align		4
        /*0014*/ 	.word	0xfffffffd
	.align		4
        /*0018*/ 	.word	0x00000000
	.align		4
        /*001c*/ 	.word	0xfffffffc


//--------------------- .text._Z23applyBounCondPeriAnyGPUPdiiii --------------------------
	.section	.text._Z23applyBounCondPeriAnyGPUPdiiii,"ax",@progbits
	.align	128
        .global         _Z23applyBounCondPeriAnyGPUPdiiii
        .type           _Z23applyBounCondPeriAnyGPUPdiiii,@function
        .size           _Z23applyBounCondPeriAnyGPUPdiiii,(.L_x_4 - _Z23applyBounCondPeriAnyGPUPdiiii)
        .other          _Z23applyBounCondPeriAnyGPUPdiiii,@"STO_CUDA_ENTRY STV_DEFAULT"
_Z23applyBounCondPeriAnyGPUPdiiii:
.text._Z23applyBounCondPeriAnyGPUPdiiii:
[----:B------:R-:W-:Y:S01]  /*0000*/  LDC R1, c[0x0][0x37c] ;  /* 0x0000df00ff017b82 */ /* 0x000fe20000000800 */
[----:B------:R-:W0:Y:S07]  /*0010*/  S2R R17, SR_TID.X ;  /* 0x0000000000117919 */ /* 0x000e2e0000002100 */
[----:B------:R-:W1:Y:S01]  /*0020*/  S2UR UR6, SR_CTAID.X ;  /* 0x00000000000679c3 */ /* 0x000e620000002500 */
[----:B------:R-:W2:Y:S07]  /*0030*/  LDCU.64 UR4, c[0x0][0x358] ;  /* 0x00006b00ff0477ac */ /* 0x000eae0008000a00 */
[----:B------:R-:W1:Y:S08]  /*0040*/  LDC.64 R2, c[0x0][0x390] ;  /* 0x0000e400ff027b82 */ /* 0x000e700000000a00 */
[----:B------:R-:W3:Y:S08]  /*0050*/  LDC R7, c[0x0][0x388] ;  /* 0x0000e200ff077b82 */ /* 0x000ef00000000800 */
[----:B------:R-:W4:Y:S01]  /*0060*/  LDC.64 R10, c[0x0][0x380] ;  /* 0x0000e000ff0a7b82 */ /* 0x000f220000000a00 */
[----:B-1----:R-:W-:-:S02]  /*0070*/  ISETP.LE.AND P0, PT, R3, UR6, PT ;  /* 0x0000000603007c0c */ /* 0x002fc4000bf03270 */
[----:B------:R-:W-:Y:S02]  /*0080*/  IADD3 R5, PT, PT, R3, UR6, RZ ;  /* 0x0000000603057c10 */ /* 0x000fe4000fffe0ff */
[----:B0-----:R-:W-:Y:S02]  /*0090*/  IADD3 R6, PT, PT, R17, R2, RZ ;  /* 0x0000000211067210 */ /* 0x001fe40007ffe0ff */
[----:B---3--:R-:W-:-:S05]  /*00a0*/  LEA R0, R2, R7, 0x1 ;  /* 0x0000000702007211 */ /* 0x008fca00078e08ff */
[----:B------:R-:W-:-:S04]  /*00b0*/  IMAD R6, R0, R5, R6 ;  /* 0x0000000500067224 */ /* 0x000fc800078e0206 */
[----:B----4-:R-:W-:Y:S01]  /*00c0*/  IMAD.WIDE R4, R6, 0x8, R10 ;  /* 0x0000000806047825 */ /* 0x010fe200078e020a */
[----:B--2---:R-:W-:Y:S06]  /*00d0*/  @P0 BRA `(.L_x_0) ;  /* 0x0000000000180947 */ /* 0x004fec0003800000 */
[----:B------:R-:W2:Y:S01]  /*00e0*/  LDG.E.64 R12, desc[UR4][R4.64] ;  /* 0x00000004040c7981 */ /* 0x000ea2000c1e1b00 */
[----:B------:R-:W0:Y:S02]  /*00f0*/  LDC R9, c[0x0][0x38c] ;  /* 0x0000e300ff097b82 */ /* 0x000e240000000800 */
[----:B0-----:R-:W-:-:S04]  /*0100*/  IMAD R15, R0, R9, RZ ;  /* 0x00000009000f7224 */ /* 0x001fc800078e02ff */
[----:B------:R-:W-:-:S05]  /*0110*/  IMAD.WIDE R14, R15, 0x8, R4 ;  /* 0x000000080f0e7825 */ /* 0x000fca00078e0204 */
[----:B--2---:R1:W-:Y:S01]  /*0120*/  STG.E.64 desc[UR4][R14.64], R12 ;  /* 0x0000000c0e007986 */ /* 0x0043e2000c101b04 */
[----:B------:R-:W-:Y:S05]  /*0130*/  BRA `(.L_x_1) ;  /* 0x0000000000287947 */ /* 0x000fea0003800000 */
.L_x_0:
[----:B------:R-:W0:Y:S01]  /*0140*/  LDC R9, c[0x0][0x38c] ;  /* 0x0000e300ff097b82 */ /* 0x000e220000000800 */
[----:B------:R-:W-:-:S04]  /*0150*/  LOP3.LUT R8, RZ, R3, RZ, 0x33, !PT ;  /* 0x00000003ff087212 */ /* 0x000fc800078e33ff */
[----:B0-----:R-:W-:-:S04]  /*0160*/  IADD3 R8, PT, PT, R8, R9, RZ ;  /* 0x0000000908087210 */ /* 0x001fc80007ffe0ff */
[----:B------:R-:W-:-:S13]  /*0170*/  ISETP.LT.AND P1, PT, R8, UR6, PT ;  /* 0x0000000608007c0c */ /* 0x000fda000bf21270 */
[----:B------:R-:W-:Y:S05]  /*0180*/  @!P1 BRA `(.L_x_1) ;  /* 0x0000000000149947 */ /* 0x000fea0003800000 */
[----:B------:R-:W2:Y:S01]  /*0190*/  LDG.E.64 R12, desc[UR4][R4.64] ;  /* 0x00000004040c7981 */ /* 0x000ea2000c1e1b00 */
[----:B------:R-:W-:-:S04]  /*01a0*/  IMAD.MOV R15, RZ, RZ, -R0 ;  /* 0x000000ffff0f7224 */ /* 0x000fc800078e0a00 */
[----:B------:R-:W-:-:S04]  /*01b0*/  IMAD R15, R9, R15, R6 ;  /* 0x0000000f090f7224 */ /* 0x000fc800078e0206 */
[----:B------:R-:W-:-:S05]  /*01c0*/  IMAD.WIDE R14, R15, 0x8, R10 ;  /* 0x000000080f0e7825 */ /* 0x000fca00078e020a */
[----:B--2---:R0:W-:Y:S02]  /*01d0*/  STG.E.64 desc[UR4][R14.64], R12 ;  /* 0x0000000c0e007986 */ /* 0x0041e4000c101b04 */
.L_x_1:
[----:B------:R-:W-:-:S13]  /*01e0*/  ISETP.GE.AND P1, PT, R17, R2, PT ;  /* 0x000000021100720c */ /* 0x000fda0003f26270 */
[----:B------:R-:W-:Y:S05]  /*01f0*/  @P1 BRA `(.L_x_2) ;  /* 0x0000000000401947 */ /* 0x000fea0003800000 */
[----:B------:R-:W2:Y:S01]  /*0200*/  LDG.E.64 R10, desc[UR4][R4.64] ;  /* 0x00000004040a7981 */ /* 0x000ea2000c1e1b00 */
[----:B01----:R-:W-:-:S04]  /*0210*/  IMAD.WIDE R12, R7, 0x8, R4 ;  /* 0x00000008070c7825 */ /* 0x003fc800078e0204 */
[----:B------:R-:W-:-:S04]  /*0220*/  @!P0 IMAD R15, R0, R9, RZ ;  /* 0x00000009000f8224 */ /* 0x000fc800078e02ff */
[----:B------:R-:W-:Y:S01]  /*0230*/  @!P0 IMAD.WIDE R14, R15, 0x8, R12 ;  /* 0x000000080f0e8825 */ /* 0x000fe200078e020c */
[----:B--2---:R0:W-:Y:S04]  /*0240*/  STG.E.64 desc[UR4][R12.64], R10 ;  /* 0x0000000a0c007986 */ /* 0x0041e8000c101b04 */
[----:B------:R0:W-:Y:S01]  /*0250*/  @!P0 STG.E.64 desc[UR4][R14.64], R10 ;  /* 0x0000000a0e008986 */ /* 0x0001e2000c101b04 */
[----:B------:R-:W-:Y:S05]  /*0260*/  @!P0 EXIT ;  /* 0x000000000000894d */ /* 0x000fea0003800000 */
[----:B------:R-:W-:-:S04]  /*0270*/  LOP3.LUT R2, RZ, R3, RZ, 0x33, !PT ;  /* 0x00000003ff027212 */ /* 0x000fc800078e33ff */
[----:B------:R-:W-:-:S04]  /*0280*/  IADD3 R2, PT, PT, R2, R9, RZ ;  /* 0x0000000902027210 */ /* 0x000fc80007ffe0ff */
[----:B------:R-:W-:-:S13]  /*0290*/  ISETP.LT.AND P0, PT, R2, UR6, PT ;  /* 0x0000000602007c0c */ /* 0x000fda000bf01270 */
[----:B------:R-:W-:Y:S05]  /*02a0*/  @!P0 EXIT ;  /* 0x000000000000894d */ /* 0x000fea0003800000 */
[----:B------:R-:W-:-:S05]  /*02b0*/  IADD3 R0, PT, PT, -R0, RZ, RZ ;  /* 0x000000ff00007210 */ /* 0x000fca0007ffe1ff */
[----:B------:R-:W-:-:S04]  /*02c0*/  IMAD R7, R9, R0, R7 ;  /* 0x0000000009077224 */ /* 0x000fc800078e0207 */
[----:B------:R-:W-:-:S05]  /*02d0*/  IMAD.WIDE R4, R7, 0x8, R4 ;  /* 0x0000000807047825 */ /* 0x000fca00078e0204 */
[----:B------:R-:W-:Y:S01]  /*02e0*/  STG.E.64 desc[UR4][R4.64], R10 ;  /* 0x0000000a04007986 */ /* 0x000fe2000c101b04 */
[----:B------:R-:W-:Y:S05]  /*02f0*/  EXIT ;  /* 0x000000000000794d */ /* 0x000fea0003800000 */
.L_x_2:
[----:B------:R-:W-:-:S05]  /*0300*/  LOP3.LUT R2, RZ, R2, RZ, 0x33, !PT ;  /* 0x00000002ff027212 */ /* 0x000fca00078e33ff */
[----:B------:R-:W-:-:S05]  /*0310*/  IMAD.IADD R2, R2, 0x1, R7 ;  /* 0x0000000102027824 */ /* 0x000fca00078e0207 */
[----:B------:R-:W-:-:S13]  /*0320*/  ISETP.GT.AND P1, PT, R17, R2, PT ;  /* 0x000000021100720c */ /* 0x000fda0003f24270 */
[----:B------:R-:W-:Y:S05]  /*0330*/  @!P1 EXIT ;  /* 0x000000000000994d */ /* 0x000fea0003800000 */
[----:B01----:R-:W2:Y:S01]  /*0340*/  LDG.E.64 R12, desc[UR4][R4.64] ;  /* 0x00000004040c7981 */ /* 0x003ea2000c1e1b00 */
[----:B------:R-:W-:Y:S01]  /*0350*/  IADD3 R15, PT, PT, R6, -R7, RZ ;  /* 0x80000007060f7210 */ /* 0x000fe20007ffe0ff */
[----:B------:R-:W-:-:S04]  /*0360*/  @!P0 IMAD R17, R0, R9, -R7 ;  /* 0x0000000900118224 */ /* 0x000fc800078e0a07 */
[----:B------:R-:W-:-:S04]  /*0370*/  IMAD.WIDE R14, R15, 0x8, R10 ;  /* 0x000000080f0e7825 */ /* 0x000fc800078e020a */
        /* <DEDUP_REMOVED lines=8> */
[----:B------:R-:W-:-:S05]  /*0400*/  IMAD R7, R0, R9, R7 ;  /* 0x0000000900077224 */ /* 0x000fca00078e0207 */
[----:B------:R-:W-:-:S05]  /*0410*/  IADD3 R7, PT, PT, R6, -R7, RZ ;  /* 0x8000000706077210 */ /* 0x000fca0007ffe0ff */
[----:B------:R-:W-:-:S05]  /*0420*/  IMAD.WIDE R10, R7, 0x8, R10 ;  /* 0x00000008070a7825 */ /* 0x000fca00078e020a */
[----:B------:R-:W-:Y:S01]  /*0430*/  STG.E.64 desc[UR4][R10.64], R12 ;  /* 0x0000000c0a007986 */ /* 0x000fe2000c101b04 */
[----:B------:R-:W-:Y:S05]  /*0440*/  EXIT ;  /* 0x000000000000794d */ /* 0x000fea0003800000 */
.L_x_3:
[----:B------:R-:W-:-:S00]  /*0450*/  BRA `(.L_x_3) ;  /* 0xfffffffc00fc7947 */ /* 0x000fc0000383ffff */
[----:B------:R-:W-:-:S00]  /*0460*/  NOP ;  /* 0x0000000000007918 */ /* 0x000fc00000000000 */
        /* <DEDUP_REMOVED lines=9> */
.L_x_4:


//--------------------- .nv.shared.reserved.0     --------------------------
	.section	.nv.shared.reserved.0,"aw",@nobits
	.weak		__nv_reservedSMEM_offset_0_alias
	.size		__nv_reservedSMEM_offset_0_alias, 0, 64
	.other		__nv_reservedSMEM_offset_0_alias,@"STO_CUDA_RESERVED_SHARED STV_DEFAULT"
__nv_reservedSMEM_offset_0_alias:
	.zero		0
	.zero		64


//--------------------- .nv.constant0._Z23applyBounCondPeriAnyGPUPdiiii --------------------------
	.section	.nv.constant0._Z23applyBounCondPeriAnyGPUPdiiii,"a",@progbits
	.sectionflags	@""
	.align	4
.nv.constant0._Z23applyBounCondPeriAnyGPUPdiiii:
	.zero		920


//--------------------- SYMBOLS --------------------------

	.type		.nv.reservedSmem.offset0,@object
	.size		.nv.reservedSmem.offset0,0x4
